//
// Generated by NVIDIA NVVM Compiler
//
// Compiler Build ID: CL-36424714
// Cuda compilation tools, release 13.0, V13.0.88
// Based on NVVM 20.0.0
//

.version 9.0
.target sm_100
.address_size 64

	// .globl	_Z29fill_cache_twice_strideCLSIZEPi

.visible .entry _Z29fill_cache_twice_strideCLSIZEPi(
	.param .u64 .ptr .align 1 _Z29fill_cache_twice_strideCLSIZEPi_param_0
)
{
	.reg .pred 	%p<3>;
	.reg .b32 	%r<78>;
	.reg .b64 	%rd<7>;

	ld.param.u64 	%rd5, [_Z29fill_cache_twice_strideCLSIZEPi_param_0];
	cvta.to.global.u64 	%rd1, %rd5;
	add.s64 	%rd2, %rd1, 256;
	mov.b32 	%r75, 0;
$L__BB0_1:
	mov.b32 	%r76, 0;
	mov.u64 	%rd6, %rd2;
$L__BB0_2:
	ld.global.u32 	%r11, [%rd6+-256];
	ld.global.u32 	%r12, [%rd6+-252];
	ld.global.u32 	%r13, [%rd6+-224];
	ld.global.u32 	%r14, [%rd6+-220];
	add.s32 	%r15, %r77, %r12;
	add.s32 	%r16, %r11, %r13;
	ld.global.u32 	%r17, [%rd6+-192];
	ld.global.u32 	%r18, [%rd6+-188];
	add.s32 	%r19, %r15, %r14;
	add.s32 	%r20, %r16, %r17;
	ld.global.u32 	%r21, [%rd6+-160];
	ld.global.u32 	%r22, [%rd6+-156];
	add.s32 	%r23, %r19, %r18;
	add.s32 	%r24, %r20, %r21;
	ld.global.u32 	%r25, [%rd6+-128];
	ld.global.u32 	%r26, [%rd6+-124];
	add.s32 	%r27, %r23, %r22;
	add.s32 	%r28, %r24, %r25;
	ld.global.u32 	%r29, [%rd6+-96];
	ld.global.u32 	%r30, [%rd6+-92];
	add.s32 	%r31, %r27, %r26;
	add.s32 	%r32, %r28, %r29;
	ld.global.u32 	%r33, [%rd6+-64];
	ld.global.u32 	%r34, [%rd6+-60];
	add.s32 	%r35, %r31, %r30;
	add.s32 	%r36, %r32, %r33;
	ld.global.u32 	%r37, [%rd6+-32];
	ld.global.u32 	%r38, [%rd6+-28];
	add.s32 	%r39, %r35, %r34;
	add.s32 	%r40, %r36, %r37;
	ld.global.u32 	%r41, [%rd6];
	ld.global.u32 	%r42, [%rd6+4];
	add.s32 	%r43, %r39, %r38;
	add.s32 	%r44, %r40, %r41;
	ld.global.u32 	%r45, [%rd6+32];
	ld.global.u32 	%r46, [%rd6+36];
	add.s32 	%r47, %r43, %r42;
	add.s32 	%r48, %r44, %r45;
	ld.global.u32 	%r49, [%rd6+64];
	ld.global.u32 	%r50, [%rd6+68];
	add.s32 	%r51, %r47, %r46;
	add.s32 	%r52, %r48, %r49;
	ld.global.u32 	%r53, [%rd6+96];
	ld.global.u32 	%r54, [%rd6+100];
	add.s32 	%r55, %r51, %r50;
	add.s32 	%r56, %r52, %r53;
	ld.global.u32 	%r57, [%rd6+128];
	ld.global.u32 	%r58, [%rd6+132];
	add.s32 	%r59, %r55, %r54;
	add.s32 	%r60, %r56, %r57;
	ld.global.u32 	%r61, [%rd6+160];
	ld.global.u32 	%r62, [%rd6+164];
	add.s32 	%r63, %r59, %r58;
	add.s32 	%r64, %r60, %r61;
	ld.global.u32 	%r65, [%rd6+192];
	ld.global.u32 	%r66, [%rd6+196];
	add.s32 	%r67, %r63, %r62;
	add.s32 	%r68, %r64, %r65;
	ld.global.u32 	%r69, [%rd6+224];
	ld.global.u32 	%r70, [%rd6+228];
	add.s32 	%r71, %r67, %r66;
	add.s32 	%r72, %r68, %r69;
	sub.s32 	%r73, %r71, %r72;
	add.s32 	%r77, %r73, %r70;
	add.s32 	%r6, %r76, 128;
	add.s64 	%rd6, %rd6, 512;
	setp.lt.u32 	%p1, %r76, 786304;
	mov.u32 	%r76, %r6;
	@%p1 bra 	$L__BB0_2;
	add.s32 	%r75, %r75, 1;
	setp.ne.s32 	%p2, %r75, 10000000;
	@%p2 bra 	$L__BB0_1;
	st.global.u32 	[%rd1], %r77;
	ret;

}
	// .globl	_Z14toggle_addressPi
.visible .entry _Z14toggle_addressPi(
	.param .u64 .ptr .align 1 _Z14toggle_addressPi_param_0
)
{


	ret;

}


// ===== COMPILED SASS (sm_100) =====

	.target	sm_100

	.elftype	@"ET_EXEC"


//--------------------- .note.nv.tkinfo           --------------------------
	.section	.note.nv.tkinfo,"",@"SHT_NOTE"
	.sectionflags	@"SHF_NOTE_NV_TKINFO"
	.tkinfo
        /*0018*/ 	.word	0x00000002
        /*0030*/ 	.string	""
        /*0030*/ 	.string	"ptxas"
        /*0030*/ 	.string	"Cuda compilation tools, release 13.0, V13.0.88"
        /*0030*/ 	.string	"Build cuda_13.0.r13.0/compiler.36424714_0"
        /*0030*/ 	.string	"-arch sm_100 -m 64 "



//--------------------- .note.nv.cuinfo           --------------------------
	.section	.note.nv.cuinfo,"",@"SHT_NOTE"
	.sectionflags	@"SHF_NOTE_NV_CUINFO"
        /*0018*/ 	.short	0x0002
        /*001a*/ 	.short	0x0064
        /*001c*/ 	.short	0x0082
	.zero		2


//--------------------- .nv.info                  --------------------------
	.section	.nv.info,"",@"SHT_CUDA_INFO"
	.align	4


	//----- nvinfo : EIATTR_REGCOUNT
	.align		4
        /*0000*/ 	.byte	0x04, 0x2f
        /*0002*/ 	.short	(.L_1 - .L_0)
	.align		4
.L_0:
        /*0004*/ 	.word	index@(_Z29fill_cache_twice_strideCLSIZEPi)
        /*0008*/ 	.word	0x0000001d


	//----- nvinfo : EIATTR_FRAME_SIZE
	.align		4
.L_1:
        /*000c*/ 	.byte	0x04, 0x11
        /*000e*/ 	.short	(.L_3 - .L_2)
	.align		4
.L_2:
        /*0010*/ 	.word	index@(_Z29fill_cache_twice_strideCLSIZEPi)
        /*0014*/ 	.word	0x00000000


	//----- nvinfo : EIATTR_REGCOUNT
	.align		4
.L_3:
        /*0018*/ 	.byte	0x04, 0x2f
        /*001a*/ 	.short	(.L_5 - .L_4)
	.align		4
.L_4:
        /*001c*/ 	.word	index@(_Z14toggle_addressPi)
        /*0020*/ 	.word	0x00000004


	//----- nvinfo : EIATTR_FRAME_SIZE
	.align		4
.L_5:
        /*0024*/ 	.byte	0x04, 0x11
        /*0026*/ 	.short	(.L_7 - .L_6)
	.align		4
.L_6:
        /*0028*/ 	.word	index@(_Z14toggle_addressPi)
        /*002c*/ 	.word	0x00000000


	//----- nvinfo : EIATTR_MIN_STACK_SIZE
	.align		4
.L_7:
        /*0030*/ 	.byte	0x04, 0x12
        /*0032*/ 	.short	(.L_9 - .L_8)
	.align		4
.L_8:
        /*0034*/ 	.word	index@(_Z14toggle_addressPi)
        /*0038*/ 	.word	0x00000000


	//----- nvinfo : EIATTR_MIN_STACK_SIZE
	.align		4
.L_9:
        /*003c*/ 	.byte	0x04, 0x12
        /*003e*/ 	.short	(.L_11 - .L_10)
	.align		4
.L_10:
        /*0040*/ 	.word	index@(_Z29fill_cache_twice_strideCLSIZEPi)
        /*0044*/ 	.word	0x00000000
.L_11:


//--------------------- .nv.compat                --------------------------
	.section	.nv.compat,"",@"SHT_CUDA_COMPAT_INFO"
	.align	4
        /*0000*/ 	.byte	0x02, 0x09, 0x00, 0x00, 0x02, 0x02, 0x01, 0x00, 0x02, 0x05, 0x05, 0x00, 0x03, 0x07, 0x01, 0x01
        /*0010*/ 	.byte	0x02, 0x03, 0x00, 0x00, 0x02, 0x06, 0x01, 0x00, 0x04, 0x0b, 0x08, 0x00, 0x09, 0x00, 0x00, 0x00
        /*0020*/ 	.byte	0x00, 0x00, 0x00, 0x00


//--------------------- .nv.info._Z14toggle_addressPi --------------------------
	.section	.nv.info._Z14toggle_addressPi,"",@"SHT_CUDA_INFO"
	.sectionflags	@""
	.align	4


	//----- nvinfo : EIATTR_CUDA_API_VERSION
	.align		4
        /*0000*/ 	.byte	0x04, 0x37
        /*0002*/ 	.short	(.L_13 - .L_12)
.L_12:
        /*0004*/ 	.word	0x00000082


	//----- nvinfo : EIATTR_KPARAM_INFO
	.align		4
.L_13:
        /*0008*/ 	.byte	0x04, 0x17
        /*000a*/ 	.short	(.L_15 - .L_14)
.L_14:
        /*000c*/ 	.word	0x00000000
        /*0010*/ 	.short	0x0000
        /*0012*/ 	.short	0x0000
        /*0014*/ 	.byte	0x00, 0xf5, 0x21, 0x00


	//----- nvinfo : EIATTR_SPARSE_MMA_MASK
	.align		4
.L_15:
        /*0018*/ 	.byte	0x03, 0x50
        /*001a*/ 	.short	0x0000


	//----- nvinfo : EIATTR_MAXREG_COUNT
	.align		4
        /*001c*/ 	.byte	0x03, 0x1b
        /*001e*/ 	.short	0x00ff


	//----- nvinfo : EIATTR_MERCURY_ISA_VERSION
	.align		4
        /*0020*/ 	.byte	0x03, 0x5f
        /*0022*/ 	.short	0x0101


	//----- nvinfo : EIATTR_VRC_CTA_INIT_COUNT
	.align		4
        /*0024*/ 	.byte	0x02, 0x4a
	.zero		1
	.zero		1


	//----- nvinfo : EIATTR_EXIT_INSTR_OFFSETS
	.align		4
        /*0028*/ 	.byte	0x04, 0x1c
        /*002a*/ 	.short	(.L_17 - .L_16)


	//   ....[0]....
.L_16:
        /*002c*/ 	.word	0x00000010


	//----- nvinfo : EIATTR_CBANK_PARAM_SIZE
	.align		4
.L_17:
        /*0030*/ 	.byte	0x03, 0x19
        /*0032*/ 	.short	0x0008


	//----- nvinfo : EIATTR_PARAM_CBANK
	.align		4
        /*0034*/ 	.byte	0x04, 0x0a
        /*0036*/ 	.short	(.L_19 - .L_18)
	.align		4
.L_18:
        /*0038*/ 	.word	index@(.nv.constant0._Z14toggle_addressPi)
        /*003c*/ 	.short	0x0380
        /*003e*/ 	.short	0x0008


	//----- nvinfo : EIATTR_SW_WAR
	.align		4
.L_19:
        /*0040*/ 	.byte	0x04, 0x36
        /*0042*/ 	.short	(.L_21 - .L_20)
.L_20:
        /*0044*/ 	.word	0x00000008
.L_21:


//--------------------- .nv.info._Z29fill_cache_twice_strideCLSIZEPi --------------------------
	.section	.nv.info._Z29fill_cache_twice_strideCLSIZEPi,"",@"SHT_CUDA_INFO"
	.sectionflags	@""
	.align	4


	//----- nvinfo : EIATTR_CUDA_API_VERSION
	.align		4
        /*0000*/ 	.byte	0x04, 0x37
        /*0002*/ 	.short	(.L_23 - .L_22)
.L_22:
        /*0004*/ 	.word	0x00000082


	//----- nvinfo : EIATTR_KPARAM_INFO
	.align		4
.L_23:
        /*0008*/ 	.byte	0x04, 0x17
        /*000a*/ 	.short	(.L_25 - .L_24)
.L_24:
        /*000c*/ 	.word	0x00000000
        /*0010*/ 	.short	0x0000
        /*0012*/ 	.short	0x0000
        /*0014*/ 	.byte	0x00, 0xf5, 0x21, 0x00


	//----- nvinfo : EIATTR_SPARSE_MMA_MASK
	.align		4
.L_25:
        /*0018*/ 	.byte	0x03, 0x50
        /*001a*/ 	.short	0x0000


	//----- nvinfo : EIATTR_MAXREG_COUNT
	.align		4
        /*001c*/ 	.byte	0x03, 0x1b
        /*001e*/ 	.short	0x00ff


	//----- nvinfo : EIATTR_MERCURY_ISA_VERSION
	.align		4
        /*0020*/ 	.byte	0x03, 0x5f
        /*0022*/ 	.short	0x0101


	//----- nvinfo : EIATTR_VRC_CTA_INIT_COUNT
	.align		4
        /*0024*/ 	.byte	0x02, 0x4a
	.zero		1
	.zero		1


	//----- nvinfo : EIATTR_EXIT_INSTR_OFFSETS
	.align		4
        /*0028*/ 	.byte	0x04, 0x1c
        /*002a*/ 	.short	(.L_27 - .L_26)


	//   ....[0]....
.L_26:
        /*002c*/ 	.word	0x00000450


	//----- nvinfo : EIATTR_CBANK_PARAM_SIZE
	.align		4
.L_27:
        /*0030*/ 	.byte	0x03, 0x19
        /*0032*/ 	.short	0x0008


	//----- nvinfo : EIATTR_PARAM_CBANK
	.align		4
        /*0034*/ 	.byte	0x04, 0x0a
        /*0036*/ 	.short	(.L_29 - .L_28)
	.align		4
.L_28:
        /*0038*/ 	.word	index@(.nv.constant0._Z29fill_cache_twice_strideCLSIZEPi)
        /*003c*/ 	.short	0x0380
        /*003e*/ 	.short	0x0008


	//----- nvinfo : EIATTR_SW_WAR
	.align		4
.L_29:
        /*0040*/ 	.byte	0x04, 0x36
        /*0042*/ 	.short	(.L_31 - .L_30)
.L_30:
        /*0044*/ 	.word	0x00000008
.L_31:


//--------------------- .nv.callgraph             --------------------------
	.section	.nv.callgraph,"",@"SHT_CUDA_CALLGRAPH"
	.align	4
	.sectionentsize	8
	.align		4
        /*0000*/ 	.word	0x00000000
	.align		4
        /*0004*/ 	.word	0xffffffff
	.align		4
        /*0008*/ 	.word	0x00000000
	.align		4
        /*000c*/ 	.word	0xfffffffe
	.align		4
        /*0010*/ 	.word	0x00000000
	.align		4
        /*0014*/ 	.word	0xfffffffd
	.align		4
        /*0018*/ 	.word	0x00000000
	.align		4
        /*001c*/ 	.word	0xfffffffc


//--------------------- .text._Z14toggle_addressPi --------------------------
	.section	.text._Z14toggle_addressPi,"ax",@progbits
	.align	128
        .global         _Z14toggle_addressPi
        .type           _Z14toggle_addressPi,@function
        .size           _Z14toggle_addressPi,(.L_x_4 - _Z14toggle_addressPi)
        .other          _Z14toggle_addressPi,@"STO_CUDA_ENTRY STV_DEFAULT"
_Z14toggle_addressPi:
.text._Z14toggle_addressPi:
[----:B------:R-:W-:Y:S01]  /*0000*/  LDC R1, c[0x0][0x37c] ;  /* 0x0000df00ff017b82 */ /* 0x000fe20000000800 */
[----:B------:R-:W-:Y:S05]  /*0010*/  EXIT ;  /* 0x000000000000794d */ /* 0x000fea0003800000 */
.L_x_0:
[----:B------:R-:W-:-:S00]  /*0020*/  BRA `(.L_x_0) ;  /* 0xfffffffc00fc7947 */ /* 0x000fc0000383ffff */
[----:B------:R-:W-:-:S00]  /*0030*/  NOP ;  /* 0x0000000000007918 */ /* 0x000fc00000000000 */
        /* <DEDUP_REMOVED lines=12> */
.L_x_4:


//--------------------- .text._Z29fill_cache_twice_strideCLSIZEPi --------------------------
	.section	.text._Z29fill_cache_twice_strideCLSIZEPi,"ax",@progbits
	.align	128
        .global         _Z29fill_cache_twice_strideCLSIZEPi
        .type           _Z29fill_cache_twice_strideCLSIZEPi,@function
        .size           _Z29fill_cache_twice_strideCLSIZEPi,(.L_x_5 - _Z29fill_cache_twice_strideCLSIZEPi)
        .other          _Z29fill_cache_twice_strideCLSIZEPi,@"STO_CUDA_ENTRY STV_DEFAULT"
_Z29fill_cache_twice_strideCLSIZEPi:
.text._Z29fill_cache_twice_strideCLSIZEPi:
[----:B------:R-:W-:Y:S01]  /*0000*/  LDC R1, c[0x0][0x37c] ;  /* 0x0000df00ff017b82 */ /* 0x000fe20000000800 */
[----:B------:R-:W0:Y:S01]  /*0010*/  LDCU.64 UR4, c[0x0][0x380] ;  /* 0x00007000ff0477ac */ /* 0x000e220008000a00 */
[----:B------:R-:W1:Y:S01]  /*0020*/  LDCU.64 UR10, c[0x0][0x358] ;  /* 0x00006b00ff0a77ac */ /* 0x000e620008000a00 */
[----:B0-----:R-:W-:-:S03]  /*0030*/  UIADD3 UR7, UP0, UPT, UR4, 0x100, URZ ;  /* 0x0000010004077890 */ /* 0x001fc6000ff1e0ff */
[----:B------:R-:W-:Y:S01]  /*0040*/  UMOV UR4, URZ ;  /* 0x000000ff00047c82 */ /* 0x000fe20008000000 */
[----:B-1----:R-:W-:-:S12]  /*0050*/  UIADD3.X UR8, UPT, UPT, URZ, UR5, URZ, UP0, !UPT ;  /* 0x00000005ff087290 */ /* 0x002fd800087fe4ff */
.L_x_2:
[----:B------:R-:W-:Y:S01]  /*0060*/  UIADD3 UR4, UPT, UPT, UR4, 0x1, URZ ;  /* 0x0000000104047890 */ /* 0x000fe2000fffe0ff */
[----:B------:R-:W-:Y:S01]  /*0070*/  IMAD.U32 R2, RZ, RZ, UR7 ;  /* 0x00000007ff027e24 */ /* 0x000fe2000f8e00ff */
[----:B------:R-:W-:Y:S01]  /*0080*/  UMOV UR5, URZ ;  /* 0x000000ff00057c82 */ /* 0x000fe20008000000 */
[----:B------:R-:W-:Y:S01]  /*0090*/  IMAD.U32 R3, RZ, RZ, UR8 ;  /* 0x00000008ff037e24 */ /* 0x000fe2000f8e00ff */
[----:B------:R-:W-:-:S11]  /*00a0*/  UISETP.NE.AND UP1, UPT, UR4, 0x989680, UPT ;  /* 0x009896800400788c */ /* 0x000fd6000bf25270 */
.L_x_1:
[----:B------:R-:W2:Y:S04]  /*00b0*/  LDG.E R8, desc[UR10][R2.64+-0x100] ;  /* 0xffff000a02087981 */ /* 0x000ea8000c1e1900 */
[----:B------:R-:W2:Y:S04]  /*00c0*/  LDG.E R9, desc[UR10][R2.64+-0xe0] ;  /* 0xffff200a02097981 */ /* 0x000ea8000c1e1900 */
[----:B------:R-:W2:Y:S04]  /*00d0*/  LDG.E R10, desc[UR10][R2.64+-0xc0] ;  /* 0xffff400a020a7981 */ /* 0x000ea8000c1e1900 */
[----:B------:R-:W3:Y:S04]  /*00e0*/  LDG.E R4, desc[UR10][R2.64+-0xfc] ;  /* 0xffff040a02047981 */ /* 0x000ee8000c1e1900 */
[----:B------:R-:W3:Y:S04]  /*00f0*/  LDG.E R11, desc[UR10][R2.64+-0xdc] ;  /* 0xffff240a020b7981 */ /* 0x000ee8000c1e1900 */
[----:B------:R-:W4:Y:S04]  /*0100*/  LDG.E R12, desc[UR10][R2.64+-0xbc] ;  /* 0xffff440a020c7981 */ /* 0x000f28000c1e1900 */
[----:B------:R-:W4:Y:S04]  /*0110*/  LDG.E R13, desc[UR10][R2.64+-0x9c] ;  /* 0xffff640a020d7981 */ /* 0x000f28000c1e1900 */
[----:B------:R-:W5:Y:S04]  /*0120*/  LDG.E R6, desc[UR10][R2.64+-0xa0] ;  /* 0xffff600a02067981 */ /* 0x000f68000c1e1900 */
        /* <DEDUP_REMOVED lines=12> */
[----:B------:R-:W5:Y:S01]  /*01f0*/  LDG.E R25, desc[UR10][R2.64+0xa4] ;  /* 0x0000a40a02197981 */ /* 0x000f62000c1e1900 */
[----:B--2---:R-:W-:-:S03]  /*0200*/  IADD3 R24, PT, PT, R10, R8, R9 ;  /* 0x000000080a187210 */ /* 0x004fc60007ffe009 */
[----:B------:R-:W2:Y:S04]  /*0210*/  LDG.E R9, desc[UR10][R2.64+-0x7c] ;  /* 0xffff840a02097981 */ /* 0x000ea8000c1e1900 */
[----:B------:R-:W2:Y:S01]  /*0220*/  LDG.E R8, desc[UR10][R2.64+-0x5c] ;  /* 0xffffa40a02087981 */ /* 0x000ea2000c1e1900 */
[----:B---3--:R-:W-:-:S03]  /*0230*/  IADD3 R11, PT, PT, R11, R15, R4 ;  /* 0x0000000f0b0b7210 */ /* 0x008fc60007ffe004 */
[----:B------:R-:W3:Y:S04]  /*0240*/  LDG.E R15, desc[UR10][R2.64+0x80] ;  /* 0x0000800a020f7981 */ /* 0x000ee8000c1e1900 */
[----:B------:R-:W3:Y:S01]  /*0250*/  LDG.E R10, desc[UR10][R2.64+0xa0] ;  /* 0x0000a00a020a7981 */ /* 0x000ee2000c1e1900 */
[----:B----4-:R-:W-:-:S03]  /*0260*/  IADD3 R4, PT, PT, R13, R11, R12 ;  /* 0x0000000b0d047210 */ /* 0x010fc60007ffe00c */
[----:B------:R-:W4:Y:S04]  /*0270*/  LDG.E R11, desc[UR10][R2.64+0xc0] ;  /* 0x0000c00a020b7981 */ /* 0x000f28000c1e1900 */
[----:B------:R-:W4:Y:S01]  /*0280*/  LDG.E R12, desc[UR10][R2.64+0x44] ;  /* 0x0000440a020c7981 */ /* 0x000f22000c1e1900 */
[----:B-----5:R-:W-:-:S03]  /*0290*/  IADD3 R26, PT, PT, R7, R24, R6 ;  /* 0x00000018071a7210 */ /* 0x020fc60007ffe006 */
[----:B------:R-:W5:Y:S04]  /*02a0*/  LDG.E R13, desc[UR10][R2.64+0x64] ;  /* 0x0000640a020d7981 */ /* 0x000f68000c1e1900 */
[----:B------:R-:W5:Y:S04]  /*02b0*/  LDG.E R7, desc[UR10][R2.64+0xe0] ;  /* 0x0000e00a02077981 */ /* 0x000f68000c1e1900 */
[----:B------:R-:W5:Y:S04]  /*02c0*/  LDG.E R24, desc[UR10][R2.64+0x84] ;  /* 0x0000840a02187981 */ /* 0x000f68000c1e1900 */
[----:B------:R-:W5:Y:S01]  /*02d0*/  LDG.E R6, desc[UR10][R2.64+0xc4] ;  /* 0x0000c40a02067981 */ /* 0x000f62000c1e1900 */
[----:B------:R-:W-:-:S03]  /*02e0*/  IADD3 R5, PT, PT, R5, R26, R0 ;  /* 0x0000001a05057210 */ /* 0x000fc60007ffe000 */
[----:B------:R0:W5:Y:S01]  /*02f0*/  LDG.E R0, desc[UR10][R2.64+0xe4] ;  /* 0x0000e40a02007981 */ /* 0x000162000c1e1900 */
[----:B------:R-:W-:-:S04]  /*0300*/  IADD3 R5, PT, PT, R23, R5, R22 ;  /* 0x0000000517057210 */ /* 0x000fc80007ffe016 */
[----:B------:R-:W-:Y:S01]  /*0310*/  IADD3 R5, PT, PT, R19, R5, R18 ;  /* 0x0000000513057210 */ /* 0x000fe20007ffe012 */
[----:B------:R-:W-:Y:S02]  /*0320*/  UISETP.GE.U32.AND UP0, UPT, UR5, 0xbff80, UPT ;  /* 0x000bff800500788c */ /* 0x000fe4000bf06070 */
[----:B------:R-:W-:Y:S01]  /*0330*/  UIADD3 UR6, UPT, UPT, UR5, 0x80, URZ ;  /* 0x0000008005067890 */ /* 0x000fe2000fffe0ff */
[----:B0-----:R-:W-:-:S05]  /*0340*/  IADD3 R2, P0, PT, R2, 0x200, RZ ;  /* 0x0000020002027810 */ /* 0x001fca0007f1e0ff */
[----:B------:R-:W-:Y:S01]  /*0350*/  IMAD.X R3, RZ, RZ, R3, P0 ;  /* 0x000000ffff037224 */ /* 0x000fe200000e0603 */
[----:B------:R-:W-:Y:S01]  /*0360*/  UMOV UR5, UR6 ;  /* 0x0000000600057c82 */ /* 0x000fe20008000000 */
[----:B--2---:R-:W-:-:S04]  /*0370*/  IADD3 R4, PT, PT, R8, R4, R9 ;  /* 0x0000000408047210 */ /* 0x004fc80007ffe009 */
[----:B------:R-:W-:Y:S02]  /*0380*/  IADD3 R4, PT, PT, R21, R4, R20 ;  /* 0x0000000415047210 */ /* 0x000fe40007ffe014 */
[----:B---3--:R-:W-:Y:S02]  /*0390*/  IADD3 R5, PT, PT, R15, R5, R14 ;  /* 0x000000050f057210 */ /* 0x008fe40007ffe00e */
[----:B------:R-:W-:Y:S02]  /*03a0*/  IADD3 R4, PT, PT, R17, R4, R16 ;  /* 0x0000000411047210 */ /* 0x000fe40007ffe010 */
[----:B----4-:R-:W-:Y:S02]  /*03b0*/  IADD3 R10, PT, PT, R11, R5, R10 ;  /* 0x000000050b0a7210 */ /* 0x010fe40007ffe00a */
[----:B-----5:R-:W-:-:S03]  /*03c0*/  IADD3 R4, PT, PT, R13, R4, R12 ;  /* 0x000000040d047210 */ /* 0x020fc60007ffe00c */
[----:B------:R-:W-:Y:S01]  /*03d0*/  IMAD.IADD R7, R10, 0x1, R7 ;  /* 0x000000010a077824 */ /* 0x000fe200078e0207 */
[----:B------:R-:W-:-:S04]  /*03e0*/  IADD3 R25, PT, PT, R25, R4, R24 ;  /* 0x0000000419197210 */ /* 0x000fc80007ffe018 */
[----:B------:R-:W-:-:S05]  /*03f0*/  IADD3 R7, PT, PT, -R7, R25, R6 ;  /* 0x0000001907077210 */ /* 0x000fca0007ffe106 */
[----:B------:R-:W-:Y:S01]  /*0400*/  IMAD.IADD R15, R0, 0x1, R7 ;  /* 0x00000001000f7824 */ /* 0x000fe200078e0207 */
[----:B------:R-:W-:Y:S06]  /*0410*/  BRA.U !UP0, `(.L_x_1) ;  /* 0xfffffffd08247547 */ /* 0x000fec000b83ffff */
[----:B------:R-:W-:Y:S05]  /*0420*/  BRA.U UP1, `(.L_x_2) ;  /* 0xfffffffd010c7547 */ /* 0x000fea000b83ffff */
[----:B------:R-:W0:Y:S02]  /*0430*/  LDC.64 R2, c[0x0][0x380] ;  /* 0x0000e000ff027b82 */ /* 0x000e240000000a00 */
[----:B0-----:R-:W-:Y:S01]  /*0440*/  STG.E desc[UR10][R2.64], R15 ;  /* 0x0000000f02007986 */ /* 0x001fe2000c10190a */
[----:B------:R-:W-:Y:S05]  /*0450*/  EXIT ;  /* 0x000000000000794d */ /* 0x000fea0003800000 */
.L_x_3:
        /* <DEDUP_REMOVED lines=10> */
.L_x_5:


//--------------------- .nv.shared.reserved.0     --------------------------
	.section	.nv.shared.reserved.0,"aw",@nobits
	.weak		__nv_reservedSMEM_offset_0_alias
	.size		__nv_reservedSMEM_offset_0_alias, 0, 64
	.other		__nv_reservedSMEM_offset_0_alias,@"STO_CUDA_RESERVED_SHARED STV_DEFAULT"
__nv_reservedSMEM_offset_0_alias:
	.zero		0
	.zero		64


//--------------------- .nv.constant0._Z14toggle_addressPi --------------------------
	.section	.nv.constant0._Z14toggle_addressPi,"a",@progbits
	.sectionflags	@""
	.align	4
.nv.constant0._Z14toggle_addressPi:
	.zero		904


//--------------------- .nv.constant0._Z29fill_cache_twice_strideCLSIZEPi --------------------------
	.section	.nv.constant0._Z29fill_cache_twice_strideCLSIZEPi,"a",@progbits
	.sectionflags	@""
	.align	4
.nv.constant0._Z29fill_cache_twice_strideCLSIZEPi:
	.zero		904


//--------------------- SYMBOLS --------------------------

	.type		.nv.reservedSmem.offset0,@object
	.size		.nv.reservedSmem.offset0,0x4
